	.headerflags	@"EF_CUDA_TEXMODE_UNIFIED EF_CUDA_64BIT_ADDRESS EF_CUDA_ACCELERATORS EF_CUDA_SM90 EF_CUDA_VIRTUAL_SM(EF_CUDA_SM90)"
	.elftype	@"ET_EXEC"


//--------------------- .nv.info                  --------------------------
	.section	.nv.info,"",@"SHT_CUDA_INFO"
	.align	4


	//----- nvinfo : EIATTR_REGCOUNT
	.align		4
        /*0000*/ 	.byte	0x04, 0x2f
        /*0002*/ 	.short	(.L_3 - .L_2)
	.align		4
.L_2:
        /*0004*/ 	.word	index@(triton_poi_fused__native_batch_norm_legit_no_training_leaky_relu_2)
        /*0008*/ 	.word	0x00000010


	//----- nvinfo : EIATTR_MIN_STACK_SIZE
	.align		4
.L_3:
        /*000c*/ 	.byte	0x04, 0x12
        /*000e*/ 	.short	(.L_5 - .L_4)
	.align		4
.L_4:
        /*0010*/ 	.word	index@(triton_poi_fused__native_batch_norm_legit_no_training_leaky_relu_2)
        /*0014*/ 	.word	0x00000000


	//----- nvinfo : EIATTR_FRAME_SIZE
	.align		4
.L_5:
        /*0018*/ 	.byte	0x04, 0x11
        /*001a*/ 	.short	(.L_7 - .L_6)
	.align		4
.L_6:
        /*001c*/ 	.word	index@(triton_poi_fused__native_batch_norm_legit_no_training_leaky_relu_2)
        /*0020*/ 	.word	0x00000000


	//----- nvinfo : EIATTR_MIN_STACK_SIZE
	.align		4
.L_7:
        /*0024*/ 	.byte	0x04, 0x12
        /*0026*/ 	.short	(.L_9 - .L_8)
	.align		4
.L_8:
        /*0028*/ 	.word	index@(triton_poi_fused__native_batch_norm_legit_no_training_leaky_relu_2)
        /*002c*/ 	.word	0x00000000
.L_9:


//--------------------- .nv.info.triton_poi_fused__native_batch_norm_legit_no_training_leaky_relu_2 --------------------------
	.section	.nv.info.triton_poi_fused__native_batch_norm_legit_no_training_leaky_relu_2,"",@"SHT_CUDA_INFO"
	.sectionflags	@""
	.align	4


	//----- nvinfo : EIATTR_CUDA_API_VERSION
	.align		4
        /*0000*/ 	.byte	0x04, 0x37
        /*0002*/ 	.short	(.L_11 - .L_10)
.L_10:
        /*0004*/ 	.word	0x0000007c


	//----- nvinfo : EIATTR_KPARAM_INFO
	.align		4
.L_11:
        /*0008*/ 	.byte	0x04, 0x17
        /*000a*/ 	.short	(.L_13 - .L_12)
.L_12:
        /*000c*/ 	.word	0x00000000
        /*0010*/ 	.short	0x0006
        /*0012*/ 	.short	0x0030
        /*0014*/ 	.byte	0x00, 0xf0, 0x11, 0x00


	//----- nvinfo : EIATTR_KPARAM_INFO
	.align		4
.L_13:
        /*0018*/ 	.byte	0x04, 0x17
        /*001a*/ 	.short	(.L_15 - .L_14)
.L_14:
        /*001c*/ 	.word	0x00000000
        /*0020*/ 	.short	0x0005
        /*0022*/ 	.short	0x0028
        /*0024*/ 	.byte	0x00, 0xf4, 0x21, 0x00


	//----- nvinfo : EIATTR_KPARAM_INFO
	.align		4
.L_15:
        /*0028*/ 	.byte	0x04, 0x17
        /*002a*/ 	.short	(.L_17 - .L_16)
.L_16:
        /*002c*/ 	.word	0x00000000
        /*0030*/ 	.short	0x0004
        /*0032*/ 	.short	0x0020
        /*0034*/ 	.byte	0x00, 0xf4, 0x21, 0x00


	//----- nvinfo : EIATTR_KPARAM_INFO
	.align		4
.L_17:
        /*0038*/ 	.byte	0x04, 0x17
        /*003a*/ 	.short	(.L_19 - .L_18)
.L_18:
        /*003c*/ 	.word	0x00000000
        /*0040*/ 	.short	0x0003
        /*0042*/ 	.short	0x0018
        /*0044*/ 	.byte	0x00, 0xf4, 0x21, 0x00


	//----- nvinfo : EIATTR_KPARAM_INFO
	.align		4
.L_19:
        /*0048*/ 	.byte	0x04, 0x17
        /*004a*/ 	.short	(.L_21 - .L_20)
.L_20:
        /*004c*/ 	.word	0x00000000
        /*0050*/ 	.short	0x0002
        /*0052*/ 	.short	0x0010
        /*0054*/ 	.byte	0x00, 0xf4, 0x21, 0x00


	//----- nvinfo : EIATTR_KPARAM_INFO
	.align		4
.L_21:
        /*0058*/ 	.byte	0x04, 0x17
        /*005a*/ 	.short	(.L_23 - .L_22)
.L_22:
        /*005c*/ 	.word	0x00000000
        /*0060*/ 	.short	0x0001
        /*0062*/ 	.short	0x0008
        /*0064*/ 	.byte	0x00, 0xf4, 0x21, 0x00


	//----- nvinfo : EIATTR_KPARAM_INFO
	.align		4
.L_23:
        /*0068*/ 	.byte	0x04, 0x17
        /*006a*/ 	.short	(.L_25 - .L_24)
.L_24:
        /*006c*/ 	.word	0x00000000
        /*0070*/ 	.short	0x0000
        /*0072*/ 	.short	0x0000
        /*0074*/ 	.byte	0x00, 0xf4, 0x21, 0x00


	//----- nvinfo : EIATTR_SPARSE_MMA_MASK
	.align		4
.L_25:
        /*0078*/ 	.byte	0x03, 0x50
        /*007a*/ 	.short	0x0000


	//----- nvinfo : EIATTR_MAXREG_COUNT
	.align		4
        /*007c*/ 	.byte	0x03, 0x1b
        /*007e*/ 	.short	0x00ff


	//----- nvinfo : EIATTR_EXIT_INSTR_OFFSETS
	.align		4
        /*0080*/ 	.byte	0x04, 0x1c
        /*0082*/ 	.short	(.L_27 - .L_26)


	//   ....[0]....
.L_26:
        /*0084*/ 	.word	0x00000350


	//----- nvinfo : EIATTR_REQNTID
	.align		4
.L_27:
        /*0088*/ 	.byte	0x04, 0x10
        /*008a*/ 	.short	(.L_29 - .L_28)
.L_28:
        /*008c*/ 	.word	0x00000100
        /*0090*/ 	.word	0x00000001
        /*0094*/ 	.word	0x00000001


	//----- nvinfo : EIATTR_CBANK_PARAM_SIZE
	.align		4
.L_29:
        /*0098*/ 	.byte	0x03, 0x19
        /*009a*/ 	.short	0x0034


	//----- nvinfo : EIATTR_PARAM_CBANK
	.align		4
        /*009c*/ 	.byte	0x04, 0x0a
        /*009e*/ 	.short	(.L_31 - .L_30)
	.align		4
.L_30:
        /*00a0*/ 	.word	index@(.nv.constant0.triton_poi_fused__native_batch_norm_legit_no_training_leaky_relu_2)
        /*00a4*/ 	.short	0x0210
        /*00a6*/ 	.short	0x0034


	//----- nvinfo : EIATTR_SW_WAR
	.align		4
.L_31:
        /*00a8*/ 	.byte	0x04, 0x36
        /*00aa*/ 	.short	(.L_33 - .L_32)
.L_32:
        /*00ac*/ 	.word	0x00000008
.L_33:


//--------------------- .nv.callgraph             --------------------------
	.section	.nv.callgraph,"",@"SHT_CUDA_CALLGRAPH"
	.align	4
	.sectionentsize	8
	.align		4
        /*0000*/ 	.word	0x00000000
	.align		4
        /*0004*/ 	.word	0xffffffff
	.align		4
        /*0008*/ 	.word	0x00000000
	.align		4
        /*000c*/ 	.word	0xfffffffe
	.align		4
        /*0010*/ 	.word	0x00000000
	.align		4
        /*0014*/ 	.word	0xfffffffd
	.align		4
        /*0018*/ 	.word	0x00000000
	.align		4
        /*001c*/ 	.word	0xfffffffc


//--------------------- .nv.constant4             --------------------------
	.section	.nv.constant4,"a",@progbits
	.align	8
	.align		8
.nv.constant4:
        /*0000*/ 	.dword	_$_str
	.align		8
        /*0008*/ 	.dword	_$_str_$_2


//--------------------- .text.triton_poi_fused__native_batch_norm_legit_no_training_leaky_relu_2 --------------------------
	.section	.text.triton_poi_fused__native_batch_norm_legit_no_training_leaky_relu_2,"ax",@progbits
	.align	128
        .global         triton_poi_fused__native_batch_norm_legit_no_training_leaky_relu_2
        .type           triton_poi_fused__native_batch_norm_legit_no_training_leaky_relu_2,@function
        .size           triton_poi_fused__native_batch_norm_legit_no_training_leaky_relu_2,(.L_x_1 - triton_poi_fused__native_batch_norm_legit_no_training_leaky_relu_2)
        .other          triton_poi_fused__native_batch_norm_legit_no_training_leaky_relu_2,@"STO_CUDA_ENTRY STV_DEFAULT"
triton_poi_fused__native_batch_norm_legit_no_training_leaky_relu_2:
.text.triton_poi_fused__native_batch_norm_legit_no_training_leaky_relu_2:
[----:B------:R-:W-:Y:S01]  /*0000*/  LDC R1, c[0x0][0x28] ;  /* 0x00000a00ff017b82 */ /* 0x000fe20000000800 */
[----:B------:R-:W1:Y:S07]  /*0010*/  S2R R0, SR_TID.X ;  /* 0x0000000000007919 */ /* 0x000e6e0000002100 */
[----:B------:R-:W2:Y:S01]  /*0020*/  LDC.64 R6, c[0x0][0x228] ;  /* 0x00008a00ff067b82 */ /* 0x000ea20000000a00 */
[----:B------:R-:W-:Y:S01]  /*0030*/  ULDC.64 UR4, c[0x0][0x208] ;  /* 0x0000820000047ab9 */ /* 0x000fe20000000a00 */
[----:B------:R-:W3:Y:S06]  /*0040*/  S2R R5, SR_CTAID.X ;  /* 0x0000000000057919 */ /* 0x000eec0000002500 */
[----:B------:R-:W4:Y:S08]  /*0050*/  LDC.64 R8, c[0x0][0x230] ;  /* 0x00008c00ff087b82 */ /* 0x000f300000000a00 */
[----:B------:R-:W5:Y:S01]  /*0060*/  LDC.64 R10, c[0x0][0x238] ;  /* 0x00008e00ff0a7b82 */ /* 0x000f620000000a00 */
[----:B-1----:R-:W-:-:S02]  /*0070*/  SHF.L.U32 R0, R0, 0x1, RZ ;  /* 0x0000000100007819 */ /* 0x002fc400000006ff */
[----:B---3--:R-:W-:Y:S02]  /*0080*/  SHF.R.S32.HI R3, RZ, 0x16, R5 ;  /* 0x00000016ff037819 */ /* 0x008fe40000011405 */
[----:B------:R-:W-:Y:S02]  /*0090*/  LOP3.LUT R0, R0, 0x1fe, RZ, 0xc0, !PT ;  /* 0x000001fe00007812 */ /* 0x000fe400078ec0ff */
[----:B------:R-:W-:Y:S02]  /*00a0*/  SGXT R3, R3, 0x1 ;  /* 0x000000010303781a */ /* 0x000fe40000000200 */
[----:B------:R-:W-:Y:S02]  /*00b0*/  LEA R0, R5, R0, 0x9 ;  /* 0x0000000005007211 */ /* 0x000fe400078e48ff */
[----:B------:R-:W1:Y:S02]  /*00c0*/  LDC.64 R4, c[0x0][0x220] ;  /* 0x00008800ff047b82 */ /* 0x000e640000000a00 */
[----:B------:R-:W-:-:S04]  /*00d0*/  LEA.HI R3, R3, R0, RZ, 0xa ;  /* 0x0000000003037211 */ /* 0x000fc800078f50ff */
[----:B------:R-:W-:-:S04]  /*00e0*/  SHF.R.S32.HI R3, RZ, 0xa, R3 ;  /* 0x0000000aff037819 */ /* 0x000fc80000011403 */
[----:B------:R-:W-:-:S04]  /*00f0*/  LEA.HI R2, R3, R3, RZ, 0x7 ;  /* 0x0000000303027211 */ /* 0x000fc800078f38ff */
[----:B------:R-:W-:-:S04]  /*0100*/  LOP3.LUT R2, R2, 0xffffff80, RZ, 0xc0, !PT ;  /* 0xffffff8002027812 */ /* 0x000fc800078ec0ff */
[----:B------:R-:W-:Y:S02]  /*0110*/  IADD3 R13, R3, -R2, RZ ;  /* 0x80000002030d7210 */ /* 0x000fe40007ffe0ff */
[----:B------:R-:W3:Y:S03]  /*0120*/  LDC.64 R2, c[0x0][0x218] ;  /* 0x00008600ff027b82 */ /* 0x000ee60000000a00 */
[----:B--2---:R-:W-:-:S06]  /*0130*/  IMAD.WIDE R6, R13, 0x4, R6 ;  /* 0x000000040d067825 */ /* 0x004fcc00078e0206 */
[----:B------:R-:W2:Y:S01]  /*0140*/  LDG.E.EL R6, desc[UR4][R6.64] ;  /* 0x0000000406067981 */ /* 0x000ea2000c2e1900 */
[----:B-1----:R-:W-:-:S06]  /*0150*/  IMAD.WIDE R4, R13, 0x4, R4 ;  /* 0x000000040d047825 */ /* 0x002fcc00078e0204 */
[----:B------:R-:W2:Y:S01]  /*0160*/  LDG.E.EL R4, desc[UR4][R4.64] ;  /* 0x0000000404047981 */ /* 0x000ea2000c2e1900 */
[----:B---3--:R-:W-:-:S06]  /*0170*/  IMAD.WIDE R2, R0, 0x4, R2 ;  /* 0x0000000400027825 */ /* 0x008fcc00078e0202 */
[----:B------:R-:W3:Y:S01]  /*0180*/  LDG.E.64 R2, desc[UR4][R2.64] ;  /* 0x0000000402027981 */ /* 0x000ee2000c1e1b00 */
[----:B----4-:R-:W-:-:S04]  /*0190*/  IMAD.WIDE R8, R13, 0x4, R8 ;  /* 0x000000040d087825 */ /* 0x010fc800078e0208 */
[----:B-----5:R-:W-:Y:S02]  /*01a0*/  IMAD.WIDE R10, R13, 0x4, R10 ;  /* 0x000000040d0a7825 */ /* 0x020fe400078e020a */
[----:B------:R-:W4:Y:S04]  /*01b0*/  LDG.E.EL R8, desc[UR4][R8.64] ;  /* 0x0000000408087981 */ /* 0x000f28000c2e1900 */
[----:B------:R-:W4:Y:S01]  /*01c0*/  LDG.E.EL R11, desc[UR4][R10.64] ;  /* 0x000000040a0b7981 */ /* 0x000f22000c2e1900 */
[----:B------:R-:W-:Y:S01]  /*01d0*/  HFMA2.MMA R12, -RZ, RZ, 1.625, 0 ;  /* 0x3e800000ff0c7435 */ /* 0x000fe200000001ff */
[----:B--2---:R-:W-:-:S04]  /*01e0*/  FADD R6, R6, 9.9999997473787516356e-06 ;  /* 0x3727c5ac06067421 */ /* 0x004fc80000000000 */
[----:B------:R-:W1:Y:S02]  /*01f0*/  MUFU.SQRT R7, R6 ;  /* 0x0000000600077308 */ /* 0x000e640000002000 */
[C---:B-1----:R-:W-:Y:S02]  /*0200*/  FSETP.GT.AND P0, PT, R7.reuse, 8.50705917302346158658e+37, PT ;  /* 0x7e8000000700780b */ /* 0x042fe40003f04000 */
[----:B------:R-:W-:-:S11]  /*0210*/  FSETP.GEU.AND P1, PT, R7, 1.175494350822287508e-38, PT ;  /* 0x008000000700780b */ /* 0x000fd60003f2e000 */
[----:B------:R-:W-:-:S04]  /*0220*/  @P0 FMUL R7, R7, 0.25 ;  /* 0x3e80000007070820 */ /* 0x000fc80000400000 */
[----:B------:R-:W-:-:S06]  /*0230*/  @!P1 FMUL R7, R7, 16777216 ;  /* 0x4b80000007079820 */ /* 0x000fcc0000400000 */
[----:B------:R-:W1:Y:S01]  /*0240*/  MUFU.RCP R7, R7 ;  /* 0x0000000700077308 */ /* 0x000e620000001000 */
[----:B------:R-:W-:Y:S01]  /*0250*/  FSEL R12, R12, 1, P0 ;  /* 0x3f8000000c0c7808 */ /* 0x000fe20000000000 */
[----:B---3--:R-:W-:-:S04]  /*0260*/  FADD R5, R3, -R4 ;  /* 0x8000000403057221 */ /* 0x008fc80000000000 */
[----:B------:R-:W-:Y:S01]  /*0270*/  @!P1 FMUL R12, R12, 16777216 ;  /* 0x4b8000000c0c9820 */ /* 0x000fe20000400000 */
[----:B------:R-:W-:Y:S02]  /*0280*/  FADD R4, R2, -R4 ;  /* 0x8000000402047221 */ /* 0x000fe40000000000 */
[----:B------:R-:W2:Y:S01]  /*0290*/  LDC.64 R2, c[0x0][0x210] ;  /* 0x00008400ff027b82 */ /* 0x000ea20000000a00 */
[----:B-1----:R-:W-:-:S04]  /*02a0*/  FMUL R12, R7, R12 ;  /* 0x0000000c070c7220 */ /* 0x002fc80000400000 */
[-C--:B------:R-:W-:Y:S01]  /*02b0*/  FMUL R4, R4, R12.reuse ;  /* 0x0000000c04047220 */ /* 0x080fe20000400000 */
[----:B------:R-:W-:-:S03]  /*02c0*/  FMUL R12, R5, R12 ;  /* 0x0000000c050c7220 */ /* 0x000fc60000400000 */
[C-C-:B----4-:R-:W-:Y:S01]  /*02d0*/  FFMA R4, R8.reuse, R4, R11.reuse ;  /* 0x0000000408047223 */ /* 0x150fe2000000000b */
[----:B------:R-:W-:-:S04]  /*02e0*/  FFMA R5, R8, R12, R11 ;  /* 0x0000000c08057223 */ /* 0x000fc8000000000b */
[----:B------:R-:W-:Y:S02]  /*02f0*/  FSETP.GT.AND P0, PT, R4, RZ, PT ;  /* 0x000000ff0400720b */ /* 0x000fe40003f04000 */
[----:B------:R-:W-:Y:S01]  /*0300*/  FSETP.GT.AND P1, PT, R5, RZ, PT ;  /* 0x000000ff0500720b */ /* 0x000fe20003f24000 */
[----:B--2---:R-:W-:-:S10]  /*0310*/  IMAD.WIDE R2, R0, 0x4, R2 ;  /* 0x0000000400027825 */ /* 0x004fd400078e0202 */
[----:B------:R-:W-:Y:S02]  /*0320*/  @!P0 FMUL R4, R4, 0.10000000149011611938 ;  /* 0x3dcccccd04048820 */ /* 0x000fe40000400000 */
[----:B------:R-:W-:-:S05]  /*0330*/  @!P1 FMUL R5, R5, 0.10000000149011611938 ;  /* 0x3dcccccd05059820 */ /* 0x000fca0000400000 */
[----:B------:R-:W-:Y:S01]  /*0340*/  STG.E.64 desc[UR4][R2.64], R4 ;  /* 0x0000000402007986 */ /* 0x000fe2000c101b04 */
[----:B------:R-:W-:Y:S05]  /*0350*/  EXIT ;  /* 0x000000000000794d */ /* 0x000fea0003800000 */
.L_x_0:
[----:B------:R-:W-:-:S00]  /*0360*/  BRA `(.L_x_0) ;  /* 0xfffffffc00fc7947 */ /* 0x000fc0000383ffff */
[----:B------:R-:W-:-:S00]  /*0370*/  NOP ;  /* 0x0000000000007918 */ /* 0x000fc00000000000 */
        /* <DEDUP_REMOVED lines=8> */
.L_x_1:


//--------------------- .nv.global.init           --------------------------
	.section	.nv.global.init,"aw",@progbits
.nv.global.init:
	.type		_$_str,@object
	.size		_$_str,(_$_str_$_2 - _$_str)
_$_str:
        /*0000*/ 	.byte	0x5f, 0x5f, 0x43, 0x55, 0x44, 0x41, 0x5f, 0x46, 0x54, 0x5a, 0x00
	.type		_$_str_$_2,@object
	.size		_$_str_$_2,(.L_1 - _$_str_$_2)
_$_str_$_2:
        /*000b*/ 	.byte	0x5f, 0x5f, 0x43, 0x55, 0x44, 0x41, 0x5f, 0x50, 0x52, 0x45, 0x43, 0x5f, 0x53, 0x51, 0x52, 0x54
        /*001b*/ 	.byte	0x00
.L_1:


//--------------------- .nv.constant0.triton_poi_fused__native_batch_norm_legit_no_training_leaky_relu_2 --------------------------
	.section	.nv.constant0.triton_poi_fused__native_batch_norm_legit_no_training_leaky_relu_2,"a",@progbits
	.sectionflags	@""
	.align	4
.nv.constant0.triton_poi_fused__native_batch_norm_legit_no_training_leaky_relu_2:
	.zero		580
